//
// Generated by NVIDIA NVVM Compiler
//
// Compiler Build ID: CL-36424714
// Cuda compilation tools, release 13.0, V13.0.88
// Based on NVVM 20.0.0
//

.version 9.0
.target sm_100
.address_size 64

	// .globl	_Z12matMulKernelPfS_S_iiii

.visible .entry _Z12matMulKernelPfS_S_iiii(
	.param .u64 .ptr .align 1 _Z12matMulKernelPfS_S_iiii_param_0,
	.param .u64 .ptr .align 1 _Z12matMulKernelPfS_S_iiii_param_1,
	.param .u64 .ptr .align 1 _Z12matMulKernelPfS_S_iiii_param_2,
	.param .u32 _Z12matMulKernelPfS_S_iiii_param_3,
	.param .u32 _Z12matMulKernelPfS_S_iiii_param_4,
	.param .u32 _Z12matMulKernelPfS_S_iiii_param_5,
	.param .u32 _Z12matMulKernelPfS_S_iiii_param_6
)
{
	.reg .pred 	%p<13>;
	.reg .b32 	%r<45>;
	.reg .b32 	%f<68>;
	.reg .b64 	%rd<40>;

	ld.param.u64 	%rd5, [_Z12matMulKernelPfS_S_iiii_param_0];
	ld.param.u64 	%rd6, [_Z12matMulKernelPfS_S_iiii_param_1];
	ld.param.u64 	%rd4, [_Z12matMulKernelPfS_S_iiii_param_2];
	ld.param.u32 	%r22, [_Z12matMulKernelPfS_S_iiii_param_3];
	ld.param.u32 	%r20, [_Z12matMulKernelPfS_S_iiii_param_4];
	ld.param.u32 	%r21, [_Z12matMulKernelPfS_S_iiii_param_6];
	cvta.to.global.u64 	%rd1, %rd6;
	cvta.to.global.u64 	%rd2, %rd5;
	mov.u32 	%r23, %ntid.x;
	mov.u32 	%r24, %ctaid.x;
	mov.u32 	%r25, %tid.x;
	mad.lo.s32 	%r1, %r23, %r24, %r25;
	mov.u32 	%r26, %ntid.y;
	mov.u32 	%r27, %ctaid.y;
	mov.u32 	%r28, %tid.y;
	mad.lo.s32 	%r29, %r26, %r27, %r28;
	setp.ge.s32 	%p1, %r1, %r22;
	setp.eq.s32 	%p2, %r29, 0;
	or.pred  	%p3, %p1, %p2;
	@%p3 bra 	$L__BB0_14;
	setp.lt.s32 	%p4, %r20, 1;
	mov.f32 	%f67, 0f00000000;
	@%p4 bra 	$L__BB0_13;
	mul.lo.s32 	%r3, %r20, %r1;
	and.b32  	%r4, %r20, 7;
	setp.lt.u32 	%p5, %r20, 8;
	mov.f32 	%f67, 0f00000000;
	mov.b32 	%r43, 0;
	@%p5 bra 	$L__BB0_5;
	and.b32  	%r43, %r20, 2147483640;
	neg.s32 	%r41, %r43;
	shl.b32 	%r7, %r21, 3;
	add.s64 	%rd3, %rd2, 16;
	mov.f32 	%f67, 0f00000000;
	mul.wide.s32 	%rd11, %r21, 4;
	mov.u32 	%r39, %r3;
	mov.u32 	%r40, %r29;
$L__BB0_4:
	.pragma "nounroll";
	mul.wide.s32 	%rd7, %r39, 4;
	add.s64 	%rd8, %rd3, %rd7;
	ld.global.f32 	%f17, [%rd8+-16];
	mul.wide.s32 	%rd9, %r40, 4;
	add.s64 	%rd10, %rd1, %rd9;
	ld.global.f32 	%f18, [%rd10];
	fma.rn.f32 	%f19, %f17, %f18, %f67;
	ld.global.f32 	%f20, [%rd8+-12];
	add.s64 	%rd12, %rd10, %rd11;
	ld.global.f32 	%f21, [%rd12];
	fma.rn.f32 	%f22, %f20, %f21, %f19;
	ld.global.f32 	%f23, [%rd8+-8];
	add.s64 	%rd13, %rd12, %rd11;
	ld.global.f32 	%f24, [%rd13];
	fma.rn.f32 	%f25, %f23, %f24, %f22;
	ld.global.f32 	%f26, [%rd8+-4];
	add.s64 	%rd14, %rd13, %rd11;
	ld.global.f32 	%f27, [%rd14];
	fma.rn.f32 	%f28, %f26, %f27, %f25;
	ld.global.f32 	%f29, [%rd8];
	add.s64 	%rd15, %rd14, %rd11;
	ld.global.f32 	%f30, [%rd15];
	fma.rn.f32 	%f31, %f29, %f30, %f28;
	ld.global.f32 	%f32, [%rd8+4];
	add.s64 	%rd16, %rd15, %rd11;
	ld.global.f32 	%f33, [%rd16];
	fma.rn.f32 	%f34, %f32, %f33, %f31;
	ld.global.f32 	%f35, [%rd8+8];
	add.s64 	%rd17, %rd16, %rd11;
	ld.global.f32 	%f36, [%rd17];
	fma.rn.f32 	%f37, %f35, %f36, %f34;
	ld.global.f32 	%f38, [%rd8+12];
	add.s64 	%rd18, %rd17, %rd11;
	ld.global.f32 	%f39, [%rd18];
	fma.rn.f32 	%f67, %f38, %f39, %f37;
	add.s32 	%r41, %r41, 8;
	add.s32 	%r40, %r40, %r7;
	add.s32 	%r39, %r39, 8;
	setp.ne.s32 	%p6, %r41, 0;
	@%p6 bra 	$L__BB0_4;
$L__BB0_5:
	setp.eq.s32 	%p7, %r4, 0;
	@%p7 bra 	$L__BB0_13;
	and.b32  	%r15, %r20, 3;
	setp.lt.u32 	%p8, %r4, 4;
	@%p8 bra 	$L__BB0_8;
	add.s32 	%r31, %r43, %r3;
	mul.wide.s32 	%rd19, %r31, 4;
	add.s64 	%rd20, %rd2, %rd19;
	ld.global.f32 	%f41, [%rd20];
	mad.lo.s32 	%r32, %r43, %r21, %r29;
	mul.wide.s32 	%rd21, %r32, 4;
	add.s64 	%rd22, %rd1, %rd21;
	ld.global.f32 	%f42, [%rd22];
	fma.rn.f32 	%f43, %f41, %f42, %f67;
	ld.global.f32 	%f44, [%rd20+4];
	mul.wide.s32 	%rd23, %r21, 4;
	add.s64 	%rd24, %rd22, %rd23;
	ld.global.f32 	%f45, [%rd24];
	fma.rn.f32 	%f46, %f44, %f45, %f43;
	ld.global.f32 	%f47, [%rd20+8];
	add.s64 	%rd25, %rd24, %rd23;
	ld.global.f32 	%f48, [%rd25];
	fma.rn.f32 	%f49, %f47, %f48, %f46;
	ld.global.f32 	%f50, [%rd20+12];
	add.s64 	%rd26, %rd25, %rd23;
	ld.global.f32 	%f51, [%rd26];
	fma.rn.f32 	%f67, %f50, %f51, %f49;
	add.s32 	%r43, %r43, 4;
$L__BB0_8:
	setp.eq.s32 	%p9, %r15, 0;
	@%p9 bra 	$L__BB0_13;
	setp.eq.s32 	%p10, %r15, 1;
	@%p10 bra 	$L__BB0_11;
	add.s32 	%r33, %r43, %r3;
	mul.wide.s32 	%rd27, %r33, 4;
	add.s64 	%rd28, %rd2, %rd27;
	ld.global.f32 	%f53, [%rd28];
	mad.lo.s32 	%r34, %r43, %r21, %r29;
	mul.wide.s32 	%rd29, %r34, 4;
	add.s64 	%rd30, %rd1, %rd29;
	ld.global.f32 	%f54, [%rd30];
	fma.rn.f32 	%f55, %f53, %f54, %f67;
	ld.global.f32 	%f56, [%rd28+4];
	mul.wide.s32 	%rd31, %r21, 4;
	add.s64 	%rd32, %rd30, %rd31;
	ld.global.f32 	%f57, [%rd32];
	fma.rn.f32 	%f67, %f56, %f57, %f55;
	add.s32 	%r43, %r43, 2;
$L__BB0_11:
	and.b32  	%r35, %r20, 1;
	setp.eq.b32 	%p11, %r35, 1;
	not.pred 	%p12, %p11;
	@%p12 bra 	$L__BB0_13;
	add.s32 	%r36, %r43, %r3;
	mul.wide.s32 	%rd33, %r36, 4;
	add.s64 	%rd34, %rd2, %rd33;
	ld.global.f32 	%f58, [%rd34];
	mad.lo.s32 	%r37, %r43, %r21, %r29;
	mul.wide.s32 	%rd35, %r37, 4;
	add.s64 	%rd36, %rd1, %rd35;
	ld.global.f32 	%f59, [%rd36];
	fma.rn.f32 	%f67, %f58, %f59, %f67;
$L__BB0_13:
	mad.lo.s32 	%r38, %r21, %r1, %r29;
	cvta.to.global.u64 	%rd37, %rd4;
	mul.wide.s32 	%rd38, %r38, 4;
	add.s64 	%rd39, %rd37, %rd38;
	st.global.f32 	[%rd39], %f67;
$L__BB0_14:
	ret;

}


// ===== COMPILED SASS (sm_100) =====

	.target	sm_100

	.elftype	@"ET_EXEC"


//--------------------- .note.nv.tkinfo           --------------------------
	.section	.note.nv.tkinfo,"",@"SHT_NOTE"
	.sectionflags	@"SHF_NOTE_NV_TKINFO"
	.tkinfo
        /*0018*/ 	.word	0x00000002
        /*0030*/ 	.string	""
        /*0030*/ 	.string	"ptxas"
        /*0030*/ 	.string	"Cuda compilation tools, release 13.0, V13.0.88"
        /*0030*/ 	.string	"Build cuda_13.0.r13.0/compiler.36424714_0"
        /*0030*/ 	.string	"-arch sm_100 -m 64 "



//--------------------- .note.nv.cuinfo           --------------------------
	.section	.note.nv.cuinfo,"",@"SHT_NOTE"
	.sectionflags	@"SHF_NOTE_NV_CUINFO"
        /*0018*/ 	.short	0x0002
        /*001a*/ 	.short	0x0064
        /*001c*/ 	.short	0x0082
	.zero		2


//--------------------- .nv.info                  --------------------------
	.section	.nv.info,"",@"SHT_CUDA_INFO"
	.align	4


	//----- nvinfo : EIATTR_REGCOUNT
	.align		4
        /*0000*/ 	.byte	0x04, 0x2f
        /*0002*/ 	.short	(.L_1 - .L_0)
	.align		4
.L_0:
        /*0004*/ 	.word	index@(_Z12matMulKernelPfS_S_iiii)
        /*0008*/ 	.word	0x00000020


	//----- nvinfo : EIATTR_FRAME_SIZE
	.align		4
.L_1:
        /*000c*/ 	.byte	0x04, 0x11
        /*000e*/ 	.short	(.L_3 - .L_2)
	.align		4
.L_2:
        /*0010*/ 	.word	index@(_Z12matMulKernelPfS_S_iiii)
        /*0014*/ 	.word	0x00000000


	//----- nvinfo : EIATTR_MIN_STACK_SIZE
	.align		4
.L_3:
        /*0018*/ 	.byte	0x04, 0x12
        /*001a*/ 	.short	(.L_5 - .L_4)
	.align		4
.L_4:
        /*001c*/ 	.word	index@(_Z12matMulKernelPfS_S_iiii)
        /*0020*/ 	.word	0x00000000
.L_5:


//--------------------- .nv.compat                --------------------------
	.section	.nv.compat,"",@"SHT_CUDA_COMPAT_INFO"
	.align	4
        /*0000*/ 	.byte	0x02, 0x09, 0x00, 0x00, 0x02, 0x02, 0x01, 0x00, 0x02, 0x05, 0x05, 0x00, 0x03, 0x07, 0x01, 0x01
        /*0010*/ 	.byte	0x02, 0x03, 0x00, 0x00, 0x02, 0x06, 0x01, 0x00, 0x04, 0x0b, 0x08, 0x00, 0x09, 0x00, 0x00, 0x00
        /*0020*/ 	.byte	0x00, 0x00, 0x00, 0x00


//--------------------- .nv.info._Z12matMulKernelPfS_S_iiii --------------------------
	.section	.nv.info._Z12matMulKernelPfS_S_iiii,"",@"SHT_CUDA_INFO"
	.sectionflags	@""
	.align	4


	//----- nvinfo : EIATTR_CUDA_API_VERSION
	.align		4
        /*0000*/ 	.byte	0x04, 0x37
        /*0002*/ 	.short	(.L_7 - .L_6)
.L_6:
        /*0004*/ 	.word	0x00000082


	//----- nvinfo : EIATTR_KPARAM_INFO
	.align		4
.L_7:
        /*0008*/ 	.byte	0x04, 0x17
        /*000a*/ 	.short	(.L_9 - .L_8)
.L_8:
        /*000c*/ 	.word	0x00000000
        /*0010*/ 	.short	0x0006
        /*0012*/ 	.short	0x0024
        /*0014*/ 	.byte	0x00, 0xf0, 0x11, 0x00


	//----- nvinfo : EIATTR_KPARAM_INFO
	.align		4
.L_9:
        /*0018*/ 	.byte	0x04, 0x17
        /*001a*/ 	.short	(.L_11 - .L_10)
.L_10:
        /*001c*/ 	.word	0x00000000
        /*0020*/ 	.short	0x0005
        /*0022*/ 	.short	0x0020
        /*0024*/ 	.byte	0x00, 0xf0, 0x11, 0x00


	//----- nvinfo : EIATTR_KPARAM_INFO
	.align		4
.L_11:
        /*0028*/ 	.byte	0x04, 0x17
        /*002a*/ 	.short	(.L_13 - .L_12)
.L_12:
        /*002c*/ 	.word	0x00000000
        /*0030*/ 	.short	0x0004
        /*0032*/ 	.short	0x001c
        /*0034*/ 	.byte	0x00, 0xf0, 0x11, 0x00


	//----- nvinfo : EIATTR_KPARAM_INFO
	.align		4
.L_13:
        /*0038*/ 	.byte	0x04, 0x17
        /*003a*/ 	.short	(.L_15 - .L_14)
.L_14:
        /*003c*/ 	.word	0x00000000
        /*0040*/ 	.short	0x0003
        /*0042*/ 	.short	0x0018
        /*0044*/ 	.byte	0x00, 0xf0, 0x11, 0x00


	//----- nvinfo : EIATTR_KPARAM_INFO
	.align		4
.L_15:
        /*0048*/ 	.byte	0x04, 0x17
        /*004a*/ 	.short	(.L_17 - .L_16)
.L_16:
        /*004c*/ 	.word	0x00000000
        /*0050*/ 	.short	0x0002
        /*0052*/ 	.short	0x0010
        /*0054*/ 	.byte	0x00, 0xf5, 0x21, 0x00


	//----- nvinfo : EIATTR_KPARAM_INFO
	.align		4
.L_17:
        /*0058*/ 	.byte	0x04, 0x17
        /*005a*/ 	.short	(.L_19 - .L_18)
.L_18:
        /*005c*/ 	.word	0x00000000
        /*0060*/ 	.short	0x0001
        /*0062*/ 	.short	0x0008
        /*0064*/ 	.byte	0x00, 0xf5, 0x21, 0x00


	//----- nvinfo : EIATTR_KPARAM_INFO
	.align		4
.L_19:
        /*0068*/ 	.byte	0x04, 0x17
        /*006a*/ 	.short	(.L_21 - .L_20)
.L_20:
        /*006c*/ 	.word	0x00000000
        /*0070*/ 	.short	0x0000
        /*0072*/ 	.short	0x0000
        /*0074*/ 	.byte	0x00, 0xf5, 0x21, 0x00


	//----- nvinfo : EIATTR_SPARSE_MMA_MASK
	.align		4
.L_21:
        /*0078*/ 	.byte	0x03, 0x50
        /*007a*/ 	.short	0x0000


	//----- nvinfo : EIATTR_MAXREG_COUNT
	.align		4
        /*007c*/ 	.byte	0x03, 0x1b
        /*007e*/ 	.short	0x00ff


	//----- nvinfo : EIATTR_MERCURY_ISA_VERSION
	.align		4
        /*0080*/ 	.byte	0x03, 0x5f
        /*0082*/ 	.short	0x0101


	//----- nvinfo : EIATTR_VRC_CTA_INIT_COUNT
	.align		4
        /*0084*/ 	.byte	0x02, 0x4a
	.zero		1
	.zero		1


	//----- nvinfo : EIATTR_EXIT_INSTR_OFFSETS
	.align		4
        /*0088*/ 	.byte	0x04, 0x1c
        /*008a*/ 	.short	(.L_23 - .L_22)


	//   ....[0]....
.L_22:
        /*008c*/ 	.word	0x000000c0


	//   ....[1]....
        /*0090*/ 	.word	0x00000890


	//----- nvinfo : EIATTR_CBANK_PARAM_SIZE
	.align		4
.L_23:
        /*0094*/ 	.byte	0x03, 0x19
        /*0096*/ 	.short	0x0028


	//----- nvinfo : EIATTR_PARAM_CBANK
	.align		4
        /*0098*/ 	.byte	0x04, 0x0a
        /*009a*/ 	.short	(.L_25 - .L_24)
	.align		4
.L_24:
        /*009c*/ 	.word	index@(.nv.constant0._Z12matMulKernelPfS_S_iiii)
        /*00a0*/ 	.short	0x0380
        /*00a2*/ 	.short	0x0028


	//----- nvinfo : EIATTR_SW_WAR
	.align		4
.L_25:
        /*00a4*/ 	.byte	0x04, 0x36
        /*00a6*/ 	.short	(.L_27 - .L_26)
.L_26:
        /*00a8*/ 	.word	0x00000008
.L_27:


//--------------------- .nv.callgraph             --------------------------
	.section	.nv.callgraph,"",@"SHT_CUDA_CALLGRAPH"
	.align	4
	.sectionentsize	8
	.align		4
        /*0000*/ 	.word	0x00000000
	.align		4
        /*0004*/ 	.word	0xffffffff
	.align		4
        /*0008*/ 	.word	0x00000000
	.align		4
        /*000c*/ 	.word	0xfffffffe
	.align		4
        /*0010*/ 	.word	0x00000000
	.align		4
        /*0014*/ 	.word	0xfffffffd
	.align		4
        /*0018*/ 	.word	0x00000000
	.align		4
        /*001c*/ 	.word	0xfffffffc


//--------------------- .text._Z12matMulKernelPfS_S_iiii --------------------------
	.section	.text._Z12matMulKernelPfS_S_iiii,"ax",@progbits
	.align	128
        .global         _Z12matMulKernelPfS_S_iiii
        .type           _Z12matMulKernelPfS_S_iiii,@function
        .size           _Z12matMulKernelPfS_S_iiii,(.L_x_5 - _Z12matMulKernelPfS_S_iiii)
        .other          _Z12matMulKernelPfS_S_iiii,@"STO_CUDA_ENTRY STV_DEFAULT"
_Z12matMulKernelPfS_S_iiii:
.text._Z12matMulKernelPfS_S_iiii:
[----:B------:R-:W-:Y:S01]  /*0000*/  LDC R1, c[0x0][0x37c] ;  /* 0x0000df00ff017b82 */ /* 0x000fe20000000800 */
[----:B------:R-:W0:Y:S01]  /*0010*/  S2R R0, SR_CTAID.Y ;  /* 0x0000000000007919 */ /* 0x000e220000002600 */
[----:B------:R-:W1:Y:S01]  /*0020*/  LDCU UR4, c[0x0][0x360] ;  /* 0x00006c00ff0477ac */ /* 0x000e620008000800 */
[----:B------:R-:W0:Y:S01]  /*0030*/  S2R R3, SR_TID.Y ;  /* 0x0000000000037919 */ /* 0x000e220000002200 */
[----:B------:R-:W0:Y:S01]  /*0040*/  LDCU UR5, c[0x0][0x364] ;  /* 0x00006c80ff0577ac */ /* 0x000e220008000800 */
[----:B------:R-:W1:Y:S01]  /*0050*/  S2R R15, SR_CTAID.X ;  /* 0x00000000000f7919 */ /* 0x000e620000002500 */
[----:B------:R-:W2:Y:S01]  /*0060*/  LDCU UR6, c[0x0][0x398] ;  /* 0x00007300ff0677ac */ /* 0x000ea20008000800 */
[----:B------:R-:W1:Y:S01]  /*0070*/  S2R R2, SR_TID.X ;  /* 0x0000000000027919 */ /* 0x000e620000002100 */
[----:B0-----:R-:W-:-:S05]  /*0080*/  IMAD R0, R0, UR5, R3 ;  /* 0x0000000500007c24 */ /* 0x001fca000f8e0203 */
[----:B------:R-:W-:Y:S01]  /*0090*/  ISETP.NE.AND P0, PT, R0, RZ, PT ;  /* 0x000000ff0000720c */ /* 0x000fe20003f05270 */
[----:B-1----:R-:W-:-:S05]  /*00a0*/  IMAD R15, R15, UR4, R2 ;  /* 0x000000040f0f7c24 */ /* 0x002fca000f8e0202 */
[----:B--2---:R-:W-:-:S13]  /*00b0*/  ISETP.GE.OR P0, PT, R15, UR6, !P0 ;  /* 0x000000060f007c0c */ /* 0x004fda000c706670 */
[----:B------:R-:W-:Y:S05]  /*00c0*/  @P0 EXIT ;  /* 0x000000000000094d */ /* 0x000fea0003800000 */
[----:B------:R-:W0:Y:S01]  /*00d0*/  LDC R14, c[0x0][0x39c] ;  /* 0x0000e700ff0e7b82 */ /* 0x000e220000000800 */
[----:B------:R-:W1:Y:S01]  /*00e0*/  LDCU.64 UR6, c[0x0][0x358] ;  /* 0x00006b00ff0677ac */ /* 0x000e620008000a00 */
[----:B------:R-:W-:Y:S01]  /*00f0*/  HFMA2 R25, -RZ, RZ, 0, 0 ;  /* 0x00000000ff197431 */ /* 0x000fe200000001ff */
[----:B0-----:R-:W-:-:S13]  /*0100*/  ISETP.GE.AND P0, PT, R14, 0x1, PT ;  /* 0x000000010e00780c */ /* 0x001fda0003f06270 */
[----:B-1----:R-:W-:Y:S05]  /*0110*/  @!P0 BRA `(.L_x_0) ;  /* 0x0000000400c88947 */ /* 0x002fea0003800000 */
[C---:B------:R-:W-:Y:S01]  /*0120*/  ISETP.GE.U32.AND P1, PT, R14.reuse, 0x8, PT ;  /* 0x000000080e00780c */ /* 0x040fe20003f26070 */
[----:B------:R-:W-:Y:S01]  /*0130*/  IMAD R17, R15, R14, RZ ;  /* 0x0000000e0f117224 */ /* 0x000fe200078e02ff */
[----:B------:R-:W-:Y:S02]  /*0140*/  LOP3.LUT R24, R14, 0x7, RZ, 0xc0, !PT ;  /* 0x000000070e187812 */ /* 0x000fe400078ec0ff */
[----:B------:R-:W-:Y:S02]  /*0150*/  MOV R25, RZ ;  /* 0x000000ff00197202 */ /* 0x000fe40000000f00 */
[----:B------:R-:W-:Y:S02]  /*0160*/  ISETP.NE.AND P0, PT, R24, RZ, PT ;  /* 0x000000ff1800720c */ /* 0x000fe40003f05270 */
[----:B------:R-:W-:-:S05]  /*0170*/  MOV R18, RZ ;  /* 0x000000ff00127202 */ /* 0x000fca0000000f00 */
[----:B------:R-:W-:Y:S06]  /*0180*/  @!P1 BRA `(.L_x_1) ;  /* 0x0000000000c89947 */ /* 0x000fec0003800000 */
[----:B------:R-:W0:Y:S01]  /*0190*/  LDCU.64 UR4, c[0x0][0x380] ;  /* 0x00007000ff0477ac */ /* 0x000e220008000a00 */
[----:B------:R-:W-:Y:S02]  /*01a0*/  LOP3.LUT R18, R14, 0x7ffffff8, RZ, 0xc0, !PT ;  /* 0x7ffffff80e127812 */ /* 0x000fe400078ec0ff */
[----:B------:R-:W-:Y:S02]  /*01b0*/  MOV R25, RZ ;  /* 0x000000ff00197202 */ /* 0x000fe40000000f00 */
[----:B------:R-:W-:Y:S02]  /*01c0*/  MOV R16, R17 ;  /* 0x0000001100107202 */ /* 0x000fe40000000f00 */
[----:B------:R-:W-:Y:S02]  /*01d0*/  MOV R20, R0 ;  /* 0x0000000000147202 */ /* 0x000fe40000000f00 */
[----:B------:R-:W-:Y:S01]  /*01e0*/  IADD3 R19, PT, PT, -R18, RZ, RZ ;  /* 0x000000ff12137210 */ /* 0x000fe20007ffe1ff */
[----:B0-----:R-:W-:-:S04]  /*01f0*/  UIADD3 UR4, UP0, UPT, UR4, 0x10, URZ ;  /* 0x0000001004047890 */ /* 0x001fc8000ff1e0ff */
[----:B------:R-:W-:-:S12]  /*0200*/  UIADD3.X UR5, UPT, UPT, URZ, UR5, URZ, UP0, !UPT ;  /* 0x00000005ff057290 */ /* 0x000fd800087fe4ff */
.L_x_2:
[----:B------:R-:W0:Y:S01]  /*0210*/  LDC.64 R10, c[0x0][0x388] ;  /* 0x0000e200ff0a7b82 */ /* 0x000e220000000a00 */
[----:B------:R-:W-:Y:S02]  /*0220*/  MOV R2, UR4 ;  /* 0x0000000400027c02 */ /* 0x000fe40008000f00 */
[----:B------:R-:W-:-:S03]  /*0230*/  MOV R3, UR5 ;  /* 0x0000000500037c02 */ /* 0x000fc60008000f00 */
[----:B------:R-:W-:Y:S02]  /*0240*/  IMAD.WIDE R2, R16, 0x4, R2 ;  /* 0x0000000410027825 */ /* 0x000fe400078e0202 */
[----:B------:R-:W1:Y:S03]  /*0250*/  LDC R23, c[0x0][0x3a4] ;  /* 0x0000e900ff177b82 */ /* 0x000e660000000800 */
[----:B------:R-:W2:Y:S04]  /*0260*/  LDG.E R26, desc[UR6][R2.64+-0x10] ;  /* 0xfffff006021a7981 */ /* 0x000ea8000c1e1900 */
[----:B------:R-:W3:Y:S04]  /*0270*/  LDG.E R22, desc[UR6][R2.64+-0xc] ;  /* 0xfffff40602167981 */ /* 0x000ee8000c1e1900 */
[----:B------:R-:W4:Y:S01]  /*0280*/  LDG.E R27, desc[UR6][R2.64+-0x8] ;  /* 0xfffff806021b7981 */ /* 0x000f22000c1e1900 */
[----:B0-----:R-:W-:-:S05]  /*0290*/  IMAD.WIDE R10, R20, 0x4, R10 ;  /* 0x00000004140a7825 */ /* 0x001fca00078e020a */
[----:B------:R0:W2:Y:S01]  /*02a0*/  LDG.E R28, desc[UR6][R10.64] ;  /* 0x000000060a1c7981 */ /* 0x0000a2000c1e1900 */
[----:B-1----:R-:W-:-:S05]  /*02b0*/  IMAD.WIDE R12, R23, 0x4, R10 ;  /* 0x00000004170c7825 */ /* 0x002fca00078e020a */
[----:B------:R1:W3:Y:S01]  /*02c0*/  LDG.E R21, desc[UR6][R12.64] ;  /* 0x000000060c157981 */ /* 0x0002e2000c1e1900 */
[----:B------:R-:W-:-:S04]  /*02d0*/  IMAD.WIDE R8, R23, 0x4, R12 ;  /* 0x0000000417087825 */ /* 0x000fc800078e020c */
[C---:B------:R-:W-:Y:S02]  /*02e0*/  IMAD.WIDE R6, R23.reuse, 0x4, R8 ;  /* 0x0000000417067825 */ /* 0x040fe400078e0208 */
[----:B------:R-:W4:Y:S02]  /*02f0*/  LDG.E R8, desc[UR6][R8.64] ;  /* 0x0000000608087981 */ /* 0x000f24000c1e1900 */
[C---:B------:R-:W-:Y:S02]  /*0300*/  IMAD.WIDE R4, R23.reuse, 0x4, R6 ;  /* 0x0000000417047825 */ /* 0x040fe400078e0206 */
[----:B------:R5:W4:Y:S02]  /*0310*/  LDG.E R29, desc[UR6][R6.64] ;  /* 0x00000006061d7981 */ /* 0x000b24000c1e1900 */
[C---:B0-----:R-:W-:Y:S02]  /*0320*/  IMAD.WIDE R10, R23.reuse, 0x4, R4 ;  /* 0x00000004170a7825 */ /* 0x041fe400078e0204 */
[----:B------:R-:W4:Y:S04]  /*0330*/  LDG.E R9, desc[UR6][R2.64+0x8] ;  /* 0x0000080602097981 */ /* 0x000f28000c1e1900 */
[----:B------:R-:W4:Y:S01]  /*0340*/  LDG.E R5, desc[UR6][R4.64] ;  /* 0x0000000604057981 */ /* 0x000f22000c1e1900 */
[----:B-1----:R-:W-:-:S03]  /*0350*/  IMAD.WIDE R12, R23, 0x4, R10 ;  /* 0x00000004170c7825 */ /* 0x002fc600078e020a */
[----:B------:R-:W4:Y:S01]  /*0360*/  LDG.E R4, desc[UR6][R2.64] ;  /* 0x0000000602047981 */ /* 0x000f22000c1e1900 */
[----:B-----5:R-:W-:-:S06]  /*0370*/  IMAD.WIDE R6, R23, 0x4, R12 ;  /* 0x0000000417067825 */ /* 0x020fcc00078e020c */
[----:B------:R-:W5:Y:S01]  /*0380*/  LDG.E R7, desc[UR6][R6.64] ;  /* 0x0000000606077981 */ /* 0x000f62000c1e1900 */
[----:B--2---:R-:W-:-:S03]  /*0390*/  FFMA R25, R26, R28, R25 ;  /* 0x0000001c1a197223 */ /* 0x004fc60000000019 */
[----:B------:R-:W2:Y:S04]  /*03a0*/  LDG.E R26, desc[UR6][R2.64+-0x4] ;  /* 0xfffffc06021a7981 */ /* 0x000ea8000c1e1900 */
[----:B------:R-:W5:Y:S04]  /*03b0*/  LDG.E R28, desc[UR6][R10.64] ;  /* 0x000000060a1c7981 */ /* 0x000f68000c1e1900 */
[----:B------:R-:W5:Y:S04]  /*03c0*/  LDG.E R11, desc[UR6][R2.64+0x4] ;  /* 0x00000406020b7981 */ /* 0x000f68000c1e1900 */
[----:B------:R-:W5:Y:S04]  /*03d0*/  LDG.E R10, desc[UR6][R2.64+0xc] ;  /* 0x00000c06020a7981 */ /* 0x000f68000c1e1900 */
[----:B------:R-:W5:Y:S01]  /*03e0*/  LDG.E R2, desc[UR6][R12.64] ;  /* 0x000000060c027981 */ /* 0x000f62000c1e1900 */
[----:B---3--:R-:W-:Y:S01]  /*03f0*/  FFMA R22, R22, R21, R25 ;  /* 0x0000001516167223 */ /* 0x008fe20000000019 */
[----:B------:R-:W-:-:S03]  /*0400*/  IADD3 R19, PT, PT, R19, 0x8, RZ ;  /* 0x0000000813137810 */ /* 0x000fc60007ffe0ff */
[----:B----4-:R-:W-:Y:S01]  /*0410*/  FFMA R27, R27, R8, R22 ;  /* 0x000000081b1b7223 */ /* 0x010fe20000000016 */
[----:B------:R-:W-:Y:S02]  /*0420*/  ISETP.NE.AND P1, PT, R19, RZ, PT ;  /* 0x000000ff1300720c */ /* 0x000fe40003f25270 */
[----:B------:R-:W-:Y:S02]  /*0430*/  LEA R20, R23, R20, 0x3 ;  /* 0x0000001417147211 */ /* 0x000fe400078e18ff */
[----:B------:R-:W-:Y:S01]  /*0440*/  IADD3 R16, PT, PT, R16, 0x8, RZ ;  /* 0x0000000810107810 */ /* 0x000fe20007ffe0ff */
[----:B--2---:R-:W-:-:S04]  /*0450*/  FFMA R27, R26, R29, R27 ;  /* 0x0000001d1a1b7223 */ /* 0x004fc8000000001b */
[----:B------:R-:W-:-:S04]  /*0460*/  FFMA R4, R4, R5, R27 ;  /* 0x0000000504047223 */ /* 0x000fc8000000001b */
[----:B-----5:R-:W-:-:S04]  /*0470*/  FFMA R4, R11, R28, R4 ;  /* 0x0000001c0b047223 */ /* 0x020fc80000000004 */
[----:B------:R-:W-:-:S04]  /*0480*/  FFMA R9, R9, R2, R4 ;  /* 0x0000000209097223 */ /* 0x000fc80000000004 */
[----:B------:R-:W-:Y:S01]  /*0490*/  FFMA R25, R10, R7, R9 ;  /* 0x000000070a197223 */ /* 0x000fe20000000009 */
[----:B------:R-:W-:Y:S06]  /*04a0*/  @P1 BRA `(.L_x_2) ;  /* 0xfffffffc00581947 */ /* 0x000fec000383ffff */
.L_x_1:
[----:B------:R-:W-:Y:S05]  /*04b0*/  @!P0 BRA `(.L_x_0) ;  /* 0x0000000000e08947 */ /* 0x000fea0003800000 */
[----:B------:R-:W-:Y:S02]  /*04c0*/  ISETP.GE.U32.AND P0, PT, R24, 0x4, PT ;  /* 0x000000041800780c */ /* 0x000fe40003f06070 */
[----:B------:R-:W-:-:S04]  /*04d0*/  LOP3.LUT R16, R14, 0x3, RZ, 0xc0, !PT ;  /* 0x000000030e107812 */ /* 0x000fc800078ec0ff */
[----:B------:R-:W-:-:S07]  /*04e0*/  ISETP.NE.AND P1, PT, R16, RZ, PT ;  /* 0x000000ff1000720c */ /* 0x000fce0003f25270 */
[----:B------:R-:W-:Y:S06]  /*04f0*/  @!P0 BRA `(.L_x_3) ;  /* 0x00000000005c8947 */ /* 0x000fec0003800000 */
[----:B------:R-:W0:Y:S01]  /*0500*/  LDC R19, c[0x0][0x3a4] ;  /* 0x0000e900ff137b82 */ /* 0x000e220000000800 */
[----:B------:R-:W-:-:S07]  /*0510*/  IADD3 R5, PT, PT, R17, R18, RZ ;  /* 0x0000001211057210 */ /* 0x000fce0007ffe0ff */
[----:B------:R-:W1:Y:S08]  /*0520*/  LDC.64 R8, c[0x0][0x388] ;  /* 0x0000e200ff087b82 */ /* 0x000e700000000a00 */
[----:B------:R-:W2:Y:S01]  /*0530*/  LDC.64 R2, c[0x0][0x380] ;  /* 0x0000e000ff027b82 */ /* 0x000ea20000000a00 */
[----:B0-----:R-:W-:-:S04]  /*0540*/  IMAD R7, R18, R19, R0 ;  /* 0x0000001312077224 */ /* 0x001fc800078e0200 */
[----:B-1----:R-:W-:-:S04]  /*0550*/  IMAD.WIDE R8, R7, 0x4, R8 ;  /* 0x0000000407087825 */ /* 0x002fc800078e0208 */
[----:B------:R-:W-:Y:S02]  /*0560*/  IMAD.WIDE R10, R19, 0x4, R8 ;  /* 0x00000004130a7825 */ /* 0x000fe400078e0208 */
[----:B------:R-:W3:Y:S02]  /*0570*/  LDG.E R8, desc[UR6][R8.64] ;  /* 0x0000000608087981 */ /* 0x000ee4000c1e1900 */
[----:B--2---:R-:W-:-:S04]  /*0580*/  IMAD.WIDE R2, R5, 0x4, R2 ;  /* 0x0000000405027825 */ /* 0x004fc800078e0202 */
[C---:B------:R-:W-:Y:S01]  /*0590*/  IMAD.WIDE R4, R19.reuse, 0x4, R10 ;  /* 0x0000000413047825 */ /* 0x040fe200078e020a */
[----:B------:R-:W3:Y:S04]  /*05a0*/  LDG.E R12, desc[UR6][R2.64] ;  /* 0x00000006020c7981 */ /* 0x000ee8000c1e1900 */
[----:B------:R-:W2:Y:S01]  /*05b0*/  LDG.E R10, desc[UR6][R10.64] ;  /* 0x000000060a0a7981 */ /* 0x000ea2000c1e1900 */
[----:B------:R-:W-:-:S03]  /*05c0*/  IMAD.WIDE R6, R19, 0x4, R4 ;  /* 0x0000000413067825 */ /* 0x000fc600078e0204 */
[----:B------:R-:W2:Y:S04]  /*05d0*/  LDG.E R13, desc[UR6][R2.64+0x4] ;  /* 0x00000406020d7981 */ /* 0x000ea8000c1e1900 */
[----:B------:R-:W4:Y:S04]  /*05e0*/  LDG.E R20, desc[UR6][R4.64] ;  /* 0x0000000604147981 */ /* 0x000f28000c1e1900 */
[----:B------:R-:W4:Y:S04]  /*05f0*/  LDG.E R19, desc[UR6][R2.64+0x8] ;  /* 0x0000080602137981 */ /* 0x000f28000c1e1900 */
[----:B------:R-:W5:Y:S04]  /*0600*/  LDG.E R21, desc[UR6][R2.64+0xc] ;  /* 0x00000c0602157981 */ /* 0x000f68000c1e1900 */
[----:B------:R-:W5:Y:S01]  /*0610*/  LDG.E R6, desc[UR6][R6.64] ;  /* 0x0000000606067981 */ /* 0x000f62000c1e1900 */
[----:B------:R-:W-:Y:S01]  /*0620*/  IADD3 R18, PT, PT, R18, 0x4, RZ ;  /* 0x0000000412127810 */ /* 0x000fe20007ffe0ff */
[----:B---3--:R-:W-:-:S04]  /*0630*/  FFMA R12, R12, R8, R25 ;  /* 0x000000080c0c7223 */ /* 0x008fc80000000019 */
[----:B--2---:R-:W-:-:S04]  /*0640*/  FFMA R12, R13, R10, R12 ;  /* 0x0000000a0d0c7223 */ /* 0x004fc8000000000c */
[----:B----4-:R-:W-:-:S04]  /*0650*/  FFMA R12, R19, R20, R12 ;  /* 0x00000014130c7223 */ /* 0x010fc8000000000c */
[----:B-----5:R-:W-:-:S07]  /*0660*/  FFMA R25, R21, R6, R12 ;  /* 0x0000000615197223 */ /* 0x020fce000000000c */
.L_x_3:
[----:B------:R-:W-:Y:S05]  /*0670*/  @!P1 BRA `(.L_x_0) ;  /* 0x0000000000709947 */ /* 0x000fea0003800000 */
[----:B------:R-:W-:Y:S01]  /*0680*/  ISETP.NE.AND P0, PT, R16, 0x1, PT ;  /* 0x000000011000780c */ /* 0x000fe20003f05270 */
[----:B------:R-:W0:Y:S01]  /*0690*/  LDC.64 R10, c[0x0][0x388] ;  /* 0x0000e200ff0a7b82 */ /* 0x000e220000000a00 */
[----:B------:R-:W-:-:S04]  /*06a0*/  LOP3.LUT R14, R14, 0x1, RZ, 0xc0, !PT ;  /* 0x000000010e0e7812 */ /* 0x000fc800078ec0ff */
[----:B------:R-:W-:-:S03]  /*06b0*/  ISETP.NE.U32.AND P1, PT, R14, 0x1, PT ;  /* 0x000000010e00780c */ /* 0x000fc60003f25070 */
[----:B------:R-:W1:Y:S04]  /*06c0*/  LDC.64 R6, c[0x0][0x380] ;  /* 0x0000e000ff067b82 */ /* 0x000e680000000a00 */
[----:B------:R-:W-:-:S04]  /*06d0*/  @P0 IADD3 R9, PT, PT, R17, R18, RZ ;  /* 0x0000001211090210 */ /* 0x000fc80007ffe0ff */
[----:B------:R-:W2:Y:S08]  /*06e0*/  @P0 LDC R13, c[0x0][0x3a4] ;  /* 0x0000e900ff0d0b82 */ /* 0x000eb00000000800 */
[----:B------:R-:W3:Y:S08]  /*06f0*/  @!P1 LDC R21, c[0x0][0x3a4] ;  /* 0x0000e900ff159b82 */ /* 0x000ef00000000800 */
[----:B------:R-:W4:Y:S01]  /*0700*/  LDC.64 R4, c[0x0][0x380] ;  /* 0x0000e000ff047b82 */ /* 0x000f220000000a00 */
[----:B-1----:R-:W-:-:S05]  /*0710*/  @P0 IMAD.WIDE R6, R9, 0x4, R6 ;  /* 0x0000000409060825 */ /* 0x002fca00078e0206 */
[----:B------:R-:W5:Y:S02]  /*0720*/  @P0 LDG.E R12, desc[UR6][R6.64] ;  /* 0x00000006060c0981 */ /* 0x000f64000c1e1900 */
[----:B------:R-:W1:Y:S01]  /*0730*/  LDC.64 R2, c[0x0][0x388] ;  /* 0x0000e200ff027b82 */ /* 0x000e620000000a00 */
[C---:B--2---:R-:W-:Y:S01]  /*0740*/  @P0 IMAD R19, R18.reuse, R13, R0 ;  /* 0x0000000d12130224 */ /* 0x044fe200078e0200 */
[----:B------:R-:W-:-:S03]  /*0750*/  @P0 IADD3 R18, PT, PT, R18, 0x2, RZ ;  /* 0x0000000212120810 */ /* 0x000fc60007ffe0ff */
[----:B0-----:R-:W-:Y:S01]  /*0760*/  @P0 IMAD.WIDE R10, R19, 0x4, R10 ;  /* 0x00000004130a0825 */ /* 0x001fe200078e020a */
[----:B------:R-:W-:Y:S01]  /*0770*/  @!P1 IADD3 R17, PT, PT, R17, R18, RZ ;  /* 0x0000001211119210 */ /* 0x000fe20007ffe0ff */
[----:B------:R-:W2:Y:S02]  /*0780*/  @P0 LDG.E R19, desc[UR6][R6.64+0x4] ;  /* 0x0000040606130981 */ /* 0x000ea4000c1e1900 */
[----:B------:R-:W-:Y:S02]  /*0790*/  @P0 IMAD.WIDE R8, R13, 0x4, R10 ;  /* 0x000000040d080825 */ /* 0x000fe400078e020a */
[----:B------:R-:W5:Y:S02]  /*07a0*/  @P0 LDG.E R14, desc[UR6][R10.64] ;  /* 0x000000060a0e0981 */ /* 0x000f64000c1e1900 */
[----:B---3--:R-:W-:Y:S02]  /*07b0*/  @!P1 IMAD R13, R18, R21, R0 ;  /* 0x00000015120d9224 */ /* 0x008fe400078e0200 */
[----:B----4-:R-:W-:Y:S01]  /*07c0*/  @!P1 IMAD.WIDE R4, R17, 0x4, R4 ;  /* 0x0000000411049825 */ /* 0x010fe200078e0204 */
[----:B------:R-:W2:Y:S05]  /*07d0*/  @P0 LDG.E R8, desc[UR6][R8.64] ;  /* 0x0000000608080981 */ /* 0x000eaa000c1e1900 */
[----:B------:R-:W3:Y:S01]  /*07e0*/  @!P1 LDG.E R4, desc[UR6][R4.64] ;  /* 0x0000000604049981 */ /* 0x000ee2000c1e1900 */
[----:B-1----:R-:W-:-:S06]  /*07f0*/  @!P1 IMAD.WIDE R2, R13, 0x4, R2 ;  /* 0x000000040d029825 */ /* 0x002fcc00078e0202 */
[----:B------:R-:W3:Y:S01]  /*0800*/  @!P1 LDG.E R2, desc[UR6][R2.64] ;  /* 0x0000000602029981 */ /* 0x000ee2000c1e1900 */
[----:B-----5:R-:W-:-:S04]  /*0810*/  @P0 FFMA R12, R12, R14, R25 ;  /* 0x0000000e0c0c0223 */ /* 0x020fc80000000019 */
[----:B--2---:R-:W-:-:S04]  /*0820*/  @P0 FFMA R25, R19, R8, R12 ;  /* 0x0000000813190223 */ /* 0x004fc8000000000c */
[----:B---3--:R-:W-:-:S07]  /*0830*/  @!P1 FFMA R25, R4, R2, R25 ;  /* 0x0000000204199223 */ /* 0x008fce0000000019 */
.L_x_0:
[----:B------:R-:W0:Y:S01]  /*0840*/  LDC.64 R2, c[0x0][0x390] ;  /* 0x0000e400ff027b82 */ /* 0x000e220000000a00 */
[----:B------:R-:W1:Y:S02]  /*0850*/  LDCU UR4, c[0x0][0x3a4] ;  /* 0x00007480ff0477ac */ /* 0x000e640008000800 */
[----:B-1----:R-:W-:-:S04]  /*0860*/  IMAD R15, R15, UR4, R0 ;  /* 0x000000040f0f7c24 */ /* 0x002fc8000f8e0200 */
[----:B0-----:R-:W-:-:S05]  /*0870*/  IMAD.WIDE R2, R15, 0x4, R2 ;  /* 0x000000040f027825 */ /* 0x001fca00078e0202 */
[----:B------:R-:W-:Y:S01]  /*0880*/  STG.E desc[UR6][R2.64], R25 ;  /* 0x0000001902007986 */ /* 0x000fe2000c101906 */
[----:B------:R-:W-:Y:S05]  /*0890*/  EXIT ;  /* 0x000000000000794d */ /* 0x000fea0003800000 */
.L_x_4:
[----:B------:R-:W-:-:S00]  /*08a0*/  BRA `(.L_x_4) ;  /* 0xfffffffc00fc7947 */ /* 0x000fc0000383ffff */
[----:B------:R-:W-:-:S00]  /*08b0*/  NOP ;  /* 0x0000000000007918 */ /* 0x000fc00000000000 */
        /* <DEDUP_REMOVED lines=12> */
.L_x_5:


//--------------------- .nv.shared.reserved.0     --------------------------
	.section	.nv.shared.reserved.0,"aw",@nobits
	.weak		__nv_reservedSMEM_offset_0_alias
	.size		__nv_reservedSMEM_offset_0_alias, 0, 64
	.other		__nv_reservedSMEM_offset_0_alias,@"STO_CUDA_RESERVED_SHARED STV_DEFAULT"
__nv_reservedSMEM_offset_0_alias:
	.zero		0
	.zero		64


//--------------------- .nv.constant0._Z12matMulKernelPfS_S_iiii --------------------------
	.section	.nv.constant0._Z12matMulKernelPfS_S_iiii,"a",@progbits
	.sectionflags	@""
	.align	4
.nv.constant0._Z12matMulKernelPfS_S_iiii:
	.zero		936


//--------------------- SYMBOLS --------------------------

	.type		.nv.reservedSmem.offset0,@object
	.size		.nv.reservedSmem.offset0,0x4
